//
// Generated by NVIDIA NVVM Compiler
//
// Compiler Build ID: CL-36424714
// Cuda compilation tools, release 13.0, V13.0.88
// Based on NVVM 20.0.0
//

.version 9.0
.target sm_100
.address_size 64

	// .globl	_Z6kernelPi
.extern .func  (.param .b32 func_retval0) vprintf
(
	.param .b64 vprintf_param_0,
	.param .b64 vprintf_param_1
)
;
.global .align 1 .b8 $str[4] = {37, 100, 32};

.visible .entry _Z6kernelPi(
	.param .u64 .ptr .align 1 _Z6kernelPi_param_0
)
{
	.local .align 8 .b8 	__local_depot0[8];
	.reg .b64 	%SP;
	.reg .b64 	%SPL;
	.reg .pred 	%p<2>;
	.reg .b32 	%r<8>;
	.reg .b64 	%rd<8>;

	mov.u64 	%SPL, __local_depot0;
	cvta.local.u64 	%SP, %SPL;
	ld.param.u64 	%rd2, [_Z6kernelPi_param_0];
	cvta.to.global.u64 	%rd3, %rd2;
	mov.u32 	%r2, %ctaid.x;
	mov.u32 	%r3, %ntid.x;
	mov.u32 	%r4, %tid.x;
	mad.lo.s32 	%r1, %r2, %r3, %r4;
	ld.global.u32 	%r5, [%rd3];
	setp.gt.s32 	%p1, %r1, %r5;
	@%p1 bra 	$L__BB0_3;
	add.u64 	%rd4, %SP, 0;
	add.u64 	%rd1, %SPL, 0;
	mov.u64 	%rd5, $str;
$L__BB0_2:
	st.local.u32 	[%rd1], %r1;
	cvta.global.u64 	%rd6, %rd5;
	{ // callseq 0, 0
	.param .b64 param0;
	st.param.b64 	[param0], %rd6;
	.param .b64 param1;
	st.param.b64 	[param1], %rd4;
	.param .b32 retval0;
	call.uni (retval0), 
	vprintf, 
	(
	param0, 
	param1
	);
	ld.param.b32 	%r6, [retval0];
	} // callseq 0
	bra.uni 	$L__BB0_2;
$L__BB0_3:
	ret;

}


// ===== COMPILED SASS (sm_100) =====

	.target	sm_100

	.elftype	@"ET_EXEC"


//--------------------- .note.nv.tkinfo           --------------------------
	.section	.note.nv.tkinfo,"",@"SHT_NOTE"
	.sectionflags	@"SHF_NOTE_NV_TKINFO"
	.tkinfo
        /*0018*/ 	.word	0x00000002
        /*0030*/ 	.string	""
        /*0030*/ 	.string	"ptxas"
        /*0030*/ 	.string	"Cuda compilation tools, release 13.0, V13.0.88"
        /*0030*/ 	.string	"Build cuda_13.0.r13.0/compiler.36424714_0"
        /*0030*/ 	.string	"-arch sm_100 -m 64 "



//--------------------- .note.nv.cuinfo           --------------------------
	.section	.note.nv.cuinfo,"",@"SHT_NOTE"
	.sectionflags	@"SHF_NOTE_NV_CUINFO"
        /*0018*/ 	.short	0x0002
        /*001a*/ 	.short	0x0064
        /*001c*/ 	.short	0x0082
	.zero		2


//--------------------- .nv.info                  --------------------------
	.section	.nv.info,"",@"SHT_CUDA_INFO"
	.align	4


	//----- nvinfo : EIATTR_REGCOUNT
	.align		4
        /*0000*/ 	.byte	0x04, 0x2f
        /*0002*/ 	.short	(.L_2 - .L_1)
	.align		4
.L_1:
        /*0004*/ 	.word	index@(_Z6kernelPi)
        /*0008*/ 	.word	0x00000018


	//----- nvinfo : EIATTR_FRAME_SIZE
	.align		4
.L_2:
        /*000c*/ 	.byte	0x04, 0x11
        /*000e*/ 	.short	(.L_4 - .L_3)
	.align		4
.L_3:
        /*0010*/ 	.word	index@(_Z6kernelPi)
        /*0014*/ 	.word	0x00000008


	//----- nvinfo : EIATTR_MIN_STACK_SIZE
	.align		4
.L_4:
        /*0018*/ 	.byte	0x04, 0x12
        /*001a*/ 	.short	(.L_6 - .L_5)
	.align		4
.L_5:
        /*001c*/ 	.word	index@(_Z6kernelPi)
        /*0020*/ 	.word	0x00000008
.L_6:


//--------------------- .nv.compat                --------------------------
	.section	.nv.compat,"",@"SHT_CUDA_COMPAT_INFO"
	.align	4
        /*0000*/ 	.byte	0x02, 0x09, 0x00, 0x00, 0x02, 0x02, 0x01, 0x00, 0x02, 0x05, 0x05, 0x00, 0x03, 0x07, 0x01, 0x01
        /*0010*/ 	.byte	0x02, 0x03, 0x00, 0x00, 0x02, 0x06, 0x01, 0x00, 0x04, 0x0b, 0x08, 0x00, 0x09, 0x00, 0x00, 0x00
        /*0020*/ 	.byte	0x00, 0x00, 0x00, 0x00


//--------------------- .nv.info._Z6kernelPi      --------------------------
	.section	.nv.info._Z6kernelPi,"",@"SHT_CUDA_INFO"
	.sectionflags	@""
	.align	4


	//----- nvinfo : EIATTR_CUDA_API_VERSION
	.align		4
        /*0000*/ 	.byte	0x04, 0x37
        /*0002*/ 	.short	(.L_8 - .L_7)
.L_7:
        /*0004*/ 	.word	0x00000082


	//----- nvinfo : EIATTR_KPARAM_INFO
	.align		4
.L_8:
        /*0008*/ 	.byte	0x04, 0x17
        /*000a*/ 	.short	(.L_10 - .L_9)
.L_9:
        /*000c*/ 	.word	0x00000000
        /*0010*/ 	.short	0x0000
        /*0012*/ 	.short	0x0000
        /*0014*/ 	.byte	0x00, 0xf5, 0x21, 0x00


	//----- nvinfo : EIATTR_SPARSE_MMA_MASK
	.align		4
.L_10:
        /*0018*/ 	.byte	0x03, 0x50
        /*001a*/ 	.short	0x0000


	//----- nvinfo : EIATTR_MAXREG_COUNT
	.align		4
        /*001c*/ 	.byte	0x03, 0x1b
        /*001e*/ 	.short	0x00ff


	//----- nvinfo : EIATTR_EXTERNS
	.align		4
        /*0020*/ 	.byte	0x04, 0x0f
        /*0022*/ 	.short	(.L_12 - .L_11)


	//   ....[0]....
	.align		4
.L_11:
        /*0024*/ 	.word	index@(vprintf)


	//----- nvinfo : EIATTR_MERCURY_ISA_VERSION
	.align		4
.L_12:
        /*0028*/ 	.byte	0x03, 0x5f
        /*002a*/ 	.short	0x0101


	//----- nvinfo : EIATTR_VRC_CTA_INIT_COUNT
	.align		4
        /*002c*/ 	.byte	0x02, 0x4a
	.zero		1
	.zero		1


	//----- nvinfo : EIATTR_SYSCALL_OFFSETS
	.align		4
        /*0030*/ 	.byte	0x04, 0x46
        /*0032*/ 	.short	(.L_14 - .L_13)


	//   ....[0]....
.L_13:
        /*0034*/ 	.word	0x00000180


	//----- nvinfo : EIATTR_EXIT_INSTR_OFFSETS
	.align		4
.L_14:
        /*0038*/ 	.byte	0x04, 0x1c
        /*003a*/ 	.short	(.L_16 - .L_15)


	//   ....[0]....
.L_15:
        /*003c*/ 	.word	0x000000e0


	//----- nvinfo : EIATTR_CRS_STACK_SIZE
	.align		4
.L_16:
        /*0040*/ 	.byte	0x04, 0x1e
        /*0042*/ 	.short	(.L_18 - .L_17)
.L_17:
        /*0044*/ 	.word	0x00000000


	//----- nvinfo : EIATTR_CBANK_PARAM_SIZE
	.align		4
.L_18:
        /*0048*/ 	.byte	0x03, 0x19
        /*004a*/ 	.short	0x0008


	//----- nvinfo : EIATTR_PARAM_CBANK
	.align		4
        /*004c*/ 	.byte	0x04, 0x0a
        /*004e*/ 	.short	(.L_20 - .L_19)
	.align		4
.L_19:
        /*0050*/ 	.word	index@(.nv.constant0._Z6kernelPi)
        /*0054*/ 	.short	0x0380
        /*0056*/ 	.short	0x0008


	//----- nvinfo : EIATTR_SW_WAR
	.align		4
.L_20:
        /*0058*/ 	.byte	0x04, 0x36
        /*005a*/ 	.short	(.L_22 - .L_21)
.L_21:
        /*005c*/ 	.word	0x00000008
.L_22:


//--------------------- .nv.callgraph             --------------------------
	.section	.nv.callgraph,"",@"SHT_CUDA_CALLGRAPH"
	.align	4
	.sectionentsize	8
	.align		4
        /*0000*/ 	.word	0x00000000
	.align		4
        /*0004*/ 	.word	0xffffffff
	.align		4
        /*0008*/ 	.word	index@(_Z6kernelPi)
	.align		4
        /*000c*/ 	.word	index@(vprintf)
	.align		4
        /*0010*/ 	.word	0x00000000
	.align		4
        /*0014*/ 	.word	0xfffffffe
	.align		4
        /*0018*/ 	.word	0x00000000
	.align		4
        /*001c*/ 	.word	0xfffffffd
	.align		4
        /*0020*/ 	.word	0x00000000
	.align		4
        /*0024*/ 	.word	0xfffffffc


//--------------------- .nv.constant4             --------------------------
	.section	.nv.constant4,"a",@progbits
	.align	8
	.align		8
.nv.constant4:
        /*0000*/ 	.dword	vprintf
	.align		8
        /*0008*/ 	.dword	$str


//--------------------- .text._Z6kernelPi         --------------------------
	.section	.text._Z6kernelPi,"ax",@progbits
	.align	128
        .global         _Z6kernelPi
        .type           _Z6kernelPi,@function
        .size           _Z6kernelPi,(.L_x_3 - _Z6kernelPi)
        .other          _Z6kernelPi,@"STO_CUDA_ENTRY STV_DEFAULT"
_Z6kernelPi:
.text._Z6kernelPi:
[----:B------:R-:W0:Y:S08]  /*0000*/  LDC R1, c[0x0][0x37c] ;  /* 0x0000df00ff017b82 */ /* 0x000e300000000800 */
[----:B------:R-:W1:Y:S01]  /*0010*/  LDC.64 R4, c[0x0][0x380] ;  /* 0x0000e000ff047b82 */ /* 0x000e620000000a00 */
[----:B------:R-:W1:Y:S01]  /*0020*/  LDCU.64 UR4, c[0x0][0x358] ;  /* 0x00006b00ff0477ac */ /* 0x000e620008000a00 */
[----:B0-----:R-:W-:Y:S01]  /*0030*/  VIADD R1, R1, 0xfffffff8 ;  /* 0xfffffff801017836 */ /* 0x001fe20000000000 */
[----:B-1----:R-:W2:Y:S01]  /*0040*/  LDG.E R5, desc[UR4][R4.64] ;  /* 0x0000000404057981 */ /* 0x002ea2000c1e1900 */
[----:B------:R-:W0:Y:S04]  /*0050*/  LDCU UR5, c[0x0][0x2fc] ;  /* 0x00005f80ff0577ac */ /* 0x000e280008000800 */
[----:B------:R-:W1:Y:S01]  /*0060*/  S2UR UR6, SR_CTAID.X ;  /* 0x00000000000679c3 */ /* 0x000e620000002500 */
[----:B------:R-:W1:Y:S01]  /*0070*/  S2R R3, SR_TID.X ;  /* 0x0000000000037919 */ /* 0x000e620000002100 */
[----:B------:R-:W3:Y:S06]  /*0080*/  LDCU UR4, c[0x0][0x2f8] ;  /* 0x00005f00ff0477ac */ /* 0x000eec0008000800 */
[----:B------:R-:W1:Y:S01]  /*0090*/  LDC R2, c[0x0][0x360] ;  /* 0x0000d800ff027b82 */ /* 0x000e620000000800 */
[----:B---3--:R-:W-:-:S05]  /*00a0*/  IADD3 R16, P1, PT, R1, UR4, RZ ;  /* 0x0000000401107c10 */ /* 0x008fca000ff3e0ff */
[----:B0-----:R-:W-:Y:S02]  /*00b0*/  IMAD.X R17, RZ, RZ, UR5, P1 ;  /* 0x00000005ff117e24 */ /* 0x001fe400088e06ff */
[----:B-1----:R-:W-:-:S05]  /*00c0*/  IMAD R2, R2, UR6, R3 ;  /* 0x0000000602027c24 */ /* 0x002fca000f8e0203 */
[----:B--2---:R-:W-:-:S13]  /*00d0*/  ISETP.GT.AND P0, PT, R2, R5, PT ;  /* 0x000000050200720c */ /* 0x004fda0003f04270 */
[----:B------:R-:W-:Y:S05]  /*00e0*/  @P0 EXIT ;  /* 0x000000000000094d */ /* 0x000fea0003800000 */
.L_x_1:
[----:B------:R-:W-:Y:S01]  /*00f0*/  MOV R0, 0x0 ;  /* 0x0000000000007802 */ /* 0x000fe20000000f00 */
[----:B------:R0:W-:Y:S01]  /*0100*/  STL [R1], R2 ;  /* 0x0000000201007387 */ /* 0x0001e20000100800 */
[----:B------:R-:W1:Y:S01]  /*0110*/  LDCU.64 UR4, c[0x4][0x8] ;  /* 0x01000100ff0477ac */ /* 0x000e620008000a00 */
[----:B------:R-:W-:Y:S01]  /*0120*/  MOV R6, R16 ;  /* 0x0000001000067202 */ /* 0x000fe20000000f00 */
[----:B------:R0:W2:Y:S01]  /*0130*/  LDC.64 R8, c[0x4][R0] ;  /* 0x0100000000087b82 */ /* 0x0000a20000000a00 */
[----:B------:R-:W-:Y:S01]  /*0140*/  IMAD.MOV.U32 R7, RZ, RZ, R17 ;  /* 0x000000ffff077224 */ /* 0x000fe200078e0011 */
[----:B-1----:R-:W-:Y:S01]  /*0150*/  MOV R4, UR4 ;  /* 0x0000000400047c02 */ /* 0x002fe20008000f00 */
[----:B0-----:R-:W-:-:S07]  /*0160*/  IMAD.U32 R5, RZ, RZ, UR5 ;  /* 0x00000005ff057e24 */ /* 0x001fce000f8e00ff */
[----:B------:R-:W-:-:S07]  /*0170*/  LEPC R20, `(.L_x_0) ;  /* 0x000000001014794e */ /* 0x000fce0000000000 */
[----:B--2---:R-:W-:Y:S05]  /*0180*/  CALL.ABS.NOINC R8 ;  /* 0x0000000008007343 */ /* 0x004fea0003c00000 */
.L_x_0:
[----:B------:R-:W-:Y:S05]  /*0190*/  BRA `(.L_x_1) ;  /* 0xfffffffc00d47947 */ /* 0x000fea000383ffff */
.L_x_2:
[----:B------:R-:W-:-:S00]  /*01a0*/  BRA `(.L_x_2) ;  /* 0xfffffffc00fc7947 */ /* 0x000fc0000383ffff */
[----:B------:R-:W-:-:S00]  /*01b0*/  NOP ;  /* 0x0000000000007918 */ /* 0x000fc00000000000 */
        /* <DEDUP_REMOVED lines=12> */
.L_x_3:


//--------------------- .nv.global.init           --------------------------
	.section	.nv.global.init,"aw",@progbits
.nv.global.init:
	.type		$str,@object
	.size		$str,(.L_0 - $str)
$str:
        /*0000*/ 	.byte	0x25, 0x64, 0x20, 0x00
.L_0:


//--------------------- .nv.shared.reserved.0     --------------------------
	.section	.nv.shared.reserved.0,"aw",@nobits
	.weak		__nv_reservedSMEM_offset_0_alias
	.size		__nv_reservedSMEM_offset_0_alias, 0, 64
	.other		__nv_reservedSMEM_offset_0_alias,@"STO_CUDA_RESERVED_SHARED STV_DEFAULT"
__nv_reservedSMEM_offset_0_alias:
	.zero		0
	.zero		64


//--------------------- .nv.constant0._Z6kernelPi --------------------------
	.section	.nv.constant0._Z6kernelPi,"a",@progbits
	.sectionflags	@""
	.align	4
.nv.constant0._Z6kernelPi:
	.zero		904


//--------------------- SYMBOLS --------------------------

	.type		.nv.reservedSmem.offset0,@object
	.size		.nv.reservedSmem.offset0,0x4
	.type		vprintf,@function
